	.headerflags	@"EF_CUDA_TEXMODE_UNIFIED EF_CUDA_64BIT_ADDRESS EF_CUDA_ACCELERATORS EF_CUDA_SM90 EF_CUDA_VIRTUAL_SM(EF_CUDA_SM90)"
	.elftype	@"ET_EXEC"


//--------------------- .nv.info                  --------------------------
	.section	.nv.info,"",@"SHT_CUDA_INFO"
	.align	4


	//----- nvinfo : EIATTR_REGCOUNT
	.align		4
        /*0000*/ 	.byte	0x04, 0x2f
        /*0002*/ 	.short	(.L_2 - .L_1)
	.align		4
.L_1:
        /*0004*/ 	.word	index@(triton_poi_fused_native_layer_norm_1)
        /*0008*/ 	.word	0x00000016


	//----- nvinfo : EIATTR_MIN_STACK_SIZE
	.align		4
.L_2:
        /*000c*/ 	.byte	0x04, 0x12
        /*000e*/ 	.short	(.L_4 - .L_3)
	.align		4
.L_3:
        /*0010*/ 	.word	index@(triton_poi_fused_native_layer_norm_1)
        /*0014*/ 	.word	0x00000000


	//----- nvinfo : EIATTR_FRAME_SIZE
	.align		4
.L_4:
        /*0018*/ 	.byte	0x04, 0x11
        /*001a*/ 	.short	(.L_6 - .L_5)
	.align		4
.L_5:
        /*001c*/ 	.word	index@(triton_poi_fused_native_layer_norm_1)
        /*0020*/ 	.word	0x00000000


	//----- nvinfo : EIATTR_MIN_STACK_SIZE
	.align		4
.L_6:
        /*0024*/ 	.byte	0x04, 0x12
        /*0026*/ 	.short	(.L_8 - .L_7)
	.align		4
.L_7:
        /*0028*/ 	.word	index@(triton_poi_fused_native_layer_norm_1)
        /*002c*/ 	.word	0x00000000
.L_8:


//--------------------- .nv.info.triton_poi_fused_native_layer_norm_1 --------------------------
	.section	.nv.info.triton_poi_fused_native_layer_norm_1,"",@"SHT_CUDA_INFO"
	.sectionflags	@""
	.align	4


	//----- nvinfo : EIATTR_CUDA_API_VERSION
	.align		4
        /*0000*/ 	.byte	0x04, 0x37
        /*0002*/ 	.short	(.L_10 - .L_9)
.L_9:
        /*0004*/ 	.word	0x0000007c


	//----- nvinfo : EIATTR_KPARAM_INFO
	.align		4
.L_10:
        /*0008*/ 	.byte	0x04, 0x17
        /*000a*/ 	.short	(.L_12 - .L_11)
.L_11:
        /*000c*/ 	.word	0x00000000
        /*0010*/ 	.short	0x0006
        /*0012*/ 	.short	0x002c
        /*0014*/ 	.byte	0x00, 0xf0, 0x11, 0x00


	//----- nvinfo : EIATTR_KPARAM_INFO
	.align		4
.L_12:
        /*0018*/ 	.byte	0x04, 0x17
        /*001a*/ 	.short	(.L_14 - .L_13)
.L_13:
        /*001c*/ 	.word	0x00000000
        /*0020*/ 	.short	0x0005
        /*0022*/ 	.short	0x0028
        /*0024*/ 	.byte	0x00, 0xf0, 0x11, 0x00


	//----- nvinfo : EIATTR_KPARAM_INFO
	.align		4
.L_14:
        /*0028*/ 	.byte	0x04, 0x17
        /*002a*/ 	.short	(.L_16 - .L_15)
.L_15:
        /*002c*/ 	.word	0x00000000
        /*0030*/ 	.short	0x0004
        /*0032*/ 	.short	0x0020
        /*0034*/ 	.byte	0x00, 0xf4, 0x21, 0x00


	//----- nvinfo : EIATTR_KPARAM_INFO
	.align		4
.L_16:
        /*0038*/ 	.byte	0x04, 0x17
        /*003a*/ 	.short	(.L_18 - .L_17)
.L_17:
        /*003c*/ 	.word	0x00000000
        /*0040*/ 	.short	0x0003
        /*0042*/ 	.short	0x0018
        /*0044*/ 	.byte	0x00, 0xf4, 0x21, 0x00


	//----- nvinfo : EIATTR_KPARAM_INFO
	.align		4
.L_18:
        /*0048*/ 	.byte	0x04, 0x17
        /*004a*/ 	.short	(.L_20 - .L_19)
.L_19:
        /*004c*/ 	.word	0x00000000
        /*0050*/ 	.short	0x0002
        /*0052*/ 	.short	0x0010
        /*0054*/ 	.byte	0x00, 0xf4, 0x21, 0x00


	//----- nvinfo : EIATTR_KPARAM_INFO
	.align		4
.L_20:
        /*0058*/ 	.byte	0x04, 0x17
        /*005a*/ 	.short	(.L_22 - .L_21)
.L_21:
        /*005c*/ 	.word	0x00000000
        /*0060*/ 	.short	0x0001
        /*0062*/ 	.short	0x0008
        /*0064*/ 	.byte	0x00, 0xf4, 0x21, 0x00


	//----- nvinfo : EIATTR_KPARAM_INFO
	.align		4
.L_22:
        /*0068*/ 	.byte	0x04, 0x17
        /*006a*/ 	.short	(.L_24 - .L_23)
.L_23:
        /*006c*/ 	.word	0x00000000
        /*0070*/ 	.short	0x0000
        /*0072*/ 	.short	0x0000
        /*0074*/ 	.byte	0x00, 0xf4, 0x21, 0x00


	//----- nvinfo : EIATTR_SPARSE_MMA_MASK
	.align		4
.L_24:
        /*0078*/ 	.byte	0x03, 0x50
        /*007a*/ 	.short	0x0000


	//----- nvinfo : EIATTR_MAXREG_COUNT
	.align		4
        /*007c*/ 	.byte	0x03, 0x1b
        /*007e*/ 	.short	0x00ff


	//----- nvinfo : EIATTR_EXIT_INSTR_OFFSETS
	.align		4
        /*0080*/ 	.byte	0x04, 0x1c
        /*0082*/ 	.short	(.L_26 - .L_25)


	//   ....[0]....
.L_25:
        /*0084*/ 	.word	0x000003f0


	//   ....[1]....
        /*0088*/ 	.word	0x00000450


	//----- nvinfo : EIATTR_REQNTID
	.align		4
.L_26:
        /*008c*/ 	.byte	0x04, 0x10
        /*008e*/ 	.short	(.L_28 - .L_27)
.L_27:
        /*0090*/ 	.word	0x00000080
        /*0094*/ 	.word	0x00000001
        /*0098*/ 	.word	0x00000001


	//----- nvinfo : EIATTR_CBANK_PARAM_SIZE
	.align		4
.L_28:
        /*009c*/ 	.byte	0x03, 0x19
        /*009e*/ 	.short	0x0030


	//----- nvinfo : EIATTR_PARAM_CBANK
	.align		4
        /*00a0*/ 	.byte	0x04, 0x0a
        /*00a2*/ 	.short	(.L_30 - .L_29)
	.align		4
.L_29:
        /*00a4*/ 	.word	index@(.nv.constant0.triton_poi_fused_native_layer_norm_1)
        /*00a8*/ 	.short	0x0210
        /*00aa*/ 	.short	0x0030


	//----- nvinfo : EIATTR_SW_WAR
	.align		4
.L_30:
        /*00ac*/ 	.byte	0x04, 0x36
        /*00ae*/ 	.short	(.L_32 - .L_31)
.L_31:
        /*00b0*/ 	.word	0x00000008
.L_32:


//--------------------- .nv.callgraph             --------------------------
	.section	.nv.callgraph,"",@"SHT_CUDA_CALLGRAPH"
	.align	4
	.sectionentsize	8
	.align		4
        /*0000*/ 	.word	0x00000000
	.align		4
        /*0004*/ 	.word	0xffffffff
	.align		4
        /*0008*/ 	.word	0x00000000
	.align		4
        /*000c*/ 	.word	0xfffffffe
	.align		4
        /*0010*/ 	.word	0x00000000
	.align		4
        /*0014*/ 	.word	0xfffffffd
	.align		4
        /*0018*/ 	.word	0x00000000
	.align		4
        /*001c*/ 	.word	0xfffffffc


//--------------------- .nv.constant4             --------------------------
	.section	.nv.constant4,"a",@progbits
	.align	8
	.align		8
.nv.constant4:
        /*0000*/ 	.dword	_$_str


//--------------------- .text.triton_poi_fused_native_layer_norm_1 --------------------------
	.section	.text.triton_poi_fused_native_layer_norm_1,"ax",@progbits
	.sectionflags	@"SHF_BARRIERS=1"
	.align	128
        .global         triton_poi_fused_native_layer_norm_1
        .type           triton_poi_fused_native_layer_norm_1,@function
        .size           triton_poi_fused_native_layer_norm_1,(.L_x_1 - triton_poi_fused_native_layer_norm_1)
        .other          triton_poi_fused_native_layer_norm_1,@"STO_CUDA_ENTRY STV_DEFAULT"
triton_poi_fused_native_layer_norm_1:
.text.triton_poi_fused_native_layer_norm_1:
[----:B------:R-:W0:Y:S01]  /*0000*/  LDC R1, c[0x0][0x28] ;  /* 0x00000a00ff017b82 */ /* 0x000e220000000800 */
[----:B------:R-:W1:Y:S07]  /*0010*/  S2R R11, SR_CTAID.Y ;  /* 0x00000000000b7919 */ /* 0x000e6e0000002600 */
[----:B------:R-:W2:Y:S01]  /*0020*/  LDC.64 R6, c[0x0][0x228] ;  /* 0x00008a00ff067b82 */ /* 0x000ea20000000a00 */
[----:B------:R-:W-:Y:S01]  /*0030*/  IMAD.MOV.U32 R16, RZ, RZ, RZ ;  /* 0x000000ffff107224 */ /* 0x000fe200078e00ff */
[----:B------:R-:W-:Y:S01]  /*0040*/  ULDC.64 UR6, c[0x0][0x208] ;  /* 0x0000820000067ab9 */ /* 0x000fe20000000a00 */
[----:B------:R-:W3:Y:S01]  /*0050*/  S2R R0, SR_TID.X ;  /* 0x0000000000007919 */ /* 0x000ee20000002100 */
[----:B------:R-:W4:Y:S04]  /*0060*/  S2R R13, SR_CTAID.X ;  /* 0x00000000000d7919 */ /* 0x000f280000002500 */
[----:B------:R-:W5:Y:S08]  /*0070*/  LDC.64 R2, c[0x0][0x218] ;  /* 0x00008600ff027b82 */ /* 0x000f700000000a00 */
[----:B------:R-:W5:Y:S01]  /*0080*/  LDC.64 R4, c[0x0][0x210] ;  /* 0x00008400ff047b82 */ /* 0x000f620000000a00 */
[----:B-1----:R-:W-:Y:S01]  /*0090*/  IMAD.SHL.U32 R11, R11, 0x20, RZ ;  /* 0x000000200b0b7824 */ /* 0x002fe200078e00ff */
[----:B---3--:R-:W-:-:S04]  /*00a0*/  SHF.R.U32.HI R10, RZ, 0x5, R0 ;  /* 0x00000005ff0a7819 */ /* 0x008fc80000011600 */
[----:B------:R-:W-:Y:S01]  /*00b0*/  LOP3.LUT R15, R11, 0x1f, R0, 0xf8, !PT ;  /* 0x0000001f0b0f7812 */ /* 0x000fe200078ef800 */
[----:B----4-:R-:W-:Y:S01]  /*00c0*/  IMAD.SHL.U32 R13, R13, 0x4, RZ ;  /* 0x000000040d0d7824 */ /* 0x010fe200078e00ff */
[----:B------:R-:W-:Y:S02]  /*00d0*/  SGXT.U32 R10, R10, 0x2 ;  /* 0x000000020a0a781a */ /* 0x000fe40000000000 */
[----:B------:R-:W-:Y:S01]  /*00e0*/  SHF.R.S32.HI R8, RZ, 0x1f, R15 ;  /* 0x0000001fff087819 */ /* 0x000fe2000001140f */
[C---:B--2---:R-:W-:Y:S01]  /*00f0*/  IMAD.WIDE R6, R15.reuse, 0x4, R6 ;  /* 0x000000040f067825 */ /* 0x044fe200078e0206 */
[----:B------:R-:W-:Y:S02]  /*0100*/  ISETP.GE.AND P2, PT, R15, 0x40, PT ;  /* 0x000000400f00780c */ /* 0x000fe40003f46270 */
[----:B------:R-:W-:Y:S02]  /*0110*/  LEA.HI R8, R8, R15, RZ, 0x4 ;  /* 0x0000000f08087211 */ /* 0x000fe400078f20ff */
[----:B------:R-:W-:-:S02]  /*0120*/  LOP3.LUT R17, R13, R10, RZ, 0xfc, !PT ;  /* 0x0000000a0d117212 */ /* 0x000fc400078efcff */
[C---:B------:R-:W-:Y:S01]  /*0130*/  LOP3.LUT R12, R8.reuse, 0xfffffff0, RZ, 0xc0, !PT ;  /* 0xfffffff0080c7812 */ /* 0x040fe200078ec0ff */
[----:B------:R-:W-:Y:S01]  /*0140*/  IMAD.SHL.U32 R14, R8, 0x4, RZ ;  /* 0x00000004080e7824 */ /* 0x000fe200078e00ff */
[----:B------:R-:W-:Y:S01]  /*0150*/  ISETP.GE.AND P1, PT, R17, 0x4, PT ;  /* 0x000000041100780c */ /* 0x000fe20003f26270 */
[----:B------:R-:W1:Y:S02]  /*0160*/  LDC.64 R8, c[0x0][0x220] ;  /* 0x00008800ff087b82 */ /* 0x000e640000000a00 */
[C---:B------:R-:W-:Y:S01]  /*0170*/  IMAD.IADD R12, R15.reuse, 0x1, -R12 ;  /* 0x000000010f0c7824 */ /* 0x040fe200078e0a0c */
[----:B------:R-:W-:Y:S01]  /*0180*/  LOP3.LUT R19, R14, 0xffffffc0, RZ, 0xc0, !PT ;  /* 0xffffffc00e137812 */ /* 0x000fe200078ec0ff */
[----:B------:R2:W3:Y:S01]  /*0190*/  @!P2 LDG.E.EL R16, desc[UR6][R6.64] ;  /* 0x000000060610a981 */ /* 0x0004e2000c2e1900 */
[----:B------:R-:W-:Y:S01]  /*01a0*/  ISETP.LT.AND P0, PT, R15, 0x40, !P1 ;  /* 0x000000400f00780c */ /* 0x000fe20004f01270 */
[C---:B------:R-:W-:Y:S01]  /*01b0*/  IMAD R12, R17.reuse, 0x10, R12 ;  /* 0x00000010110c7824 */ /* 0x040fe200078e020c */
[----:B------:R-:W-:Y:S01]  /*01c0*/  HFMA2.MMA R14, -RZ, RZ, 0, 0 ;  /* 0x00000000ff0e7435 */ /* 0x000fe200000001ff */
[----:B-----5:R-:W-:-:S03]  /*01d0*/  IMAD.WIDE R2, R17, 0x4, R2 ;  /* 0x0000000411027825 */ /* 0x020fc600078e0202 */
[----:B------:R-:W-:Y:S01]  /*01e0*/  IADD3 R19, R12, R19, RZ ;  /* 0x000000130c137210 */ /* 0x000fe20007ffe0ff */
[----:B------:R-:W-:Y:S02]  /*01f0*/  IMAD.MOV.U32 R12, RZ, RZ, RZ ;  /* 0x000000ffff0c7224 */ /* 0x000fe400078e00ff */
[----:B------:R-:W-:Y:S02]  /*0200*/  IMAD.MOV.U32 R17, RZ, RZ, RZ ;  /* 0x000000ffff117224 */ /* 0x000fe400078e00ff */
[----:B0-----:R-:W-:-:S04]  /*0210*/  IMAD.WIDE R4, R19, 0x4, R4 ;  /* 0x0000000413047825 */ /* 0x001fc800078e0204 */
[----:B------:R0:W4:Y:S01]  /*0220*/  @!P1 LDG.E.EL R17, desc[UR6][R2.64] ;  /* 0x0000000602119981 */ /* 0x000122000c2e1900 */
[----:B-1----:R-:W-:-:S03]  /*0230*/  IMAD.WIDE R8, R15, 0x4, R8 ;  /* 0x000000040f087825 */ /* 0x002fc600078e0208 */
[----:B------:R1:W4:Y:S04]  /*0240*/  @P0 LDG.E.EL R12, desc[UR6][R4.64] ;  /* 0x00000006040c0981 */ /* 0x000328000c2e1900 */
[----:B------:R-:W5:Y:S01]  /*0250*/  @!P2 LDG.E.EL R14, desc[UR6][R8.64] ;  /* 0x00000006080ea981 */ /* 0x000f62000c2e1900 */
[----:B------:R-:W1:Y:S01]  /*0260*/  S2UR UR5, SR_CgaCtaId ;  /* 0x00000000000579c3 */ /* 0x000e620000008800 */
[----:B--2---:R-:W-:Y:S01]  /*0270*/  IMAD.SHL.U32 R6, R0, 0x4, RZ ;  /* 0x0000000400067824 */ /* 0x004fe200078e00ff */
[----:B------:R-:W-:-:S04]  /*0280*/  UMOV UR4, 0x400 ;  /* 0x0000040000047882 */ /* 0x000fc80000000000 */
[----:B0-----:R-:W-:-:S04]  /*0290*/  LOP3.LUT R3, R6, 0x7c, RZ, 0xc0, !PT ;  /* 0x0000007c06037812 */ /* 0x001fc800078ec0ff */
[----:B------:R-:W-:Y:S01]  /*02a0*/  LOP3.LUT R10, R3, R10, RZ, 0xfc, !PT ;  /* 0x0000000a030a7212 */ /* 0x000fe200078efcff */
[----:B-1----:R-:W-:-:S06]  /*02b0*/  UPRMT UR4, UR5, 0x654, UR4 ;  /* 0x0000065405047896 */ /* 0x002fcc0008000004 */
[----:B------:R-:W-:-:S04]  /*02c0*/  VIADD R3, R3, UR4 ;  /* 0x0000000403037c36 */ /* 0x000fc80008000000 */
[----:B------:R-:W-:Y:S01]  /*02d0*/  IMAD R3, R10, 0x4, R3 ;  /* 0x000000040a037824 */ /* 0x000fe200078e0203 */
[----:B------:R-:W-:Y:S02]  /*02e0*/  SHF.R.U32.HI R7, RZ, 0x2, R0 ;  /* 0x00000002ff077819 */ /* 0x000fe40000011600 */
[----:B------:R-:W-:Y:S02]  /*02f0*/  LOP3.LUT R13, R13, 0x3, R0, 0xf8, !PT ;  /* 0x000000030d0d7812 */ /* 0x000fe400078ef800 */
[----:B------:R-:W-:Y:S02]  /*0300*/  SGXT.U32 R2, R7, 0x5 ;  /* 0x000000050702781a */ /* 0x000fe40000000000 */
[----:B------:R-:W-:Y:S02]  /*0310*/  ISETP.GE.AND P0, PT, R13, 0x4, PT ;  /* 0x000000040d00780c */ /* 0x000fe40003f06270 */
[----:B------:R-:W-:-:S04]  /*0320*/  LOP3.LUT R4, R11, R2, RZ, 0xfc, !PT ;  /* 0x000000020b047212 */ /* 0x000fc800078efcff */
[----:B------:R-:W-:Y:S02]  /*0330*/  ISETP.LT.AND P0, PT, R4, 0x40, !P0 ;  /* 0x000000400400780c */ /* 0x000fe40004701270 */
[C---:B------:R-:W-:Y:S02]  /*0340*/  LOP3.LUT R2, R0.reuse, 0x7c, RZ, 0xc0, !PT ;  /* 0x0000007c00027812 */ /* 0x040fe400078ec0ff */
[----:B------:R-:W-:Y:S02]  /*0350*/  LOP3.LUT R0, R0, 0x7f, RZ, 0xc0, !PT ;  /* 0x0000007f00007812 */ /* 0x000fe400078ec0ff */
[----:B------:R-:W-:-:S05]  /*0360*/  IADD3 R5, R2, UR4, RZ ;  /* 0x0000000402057c10 */ /* 0x000fca000fffe0ff */
[----:B------:R-:W-:Y:S02]  /*0370*/  IMAD R0, R0, 0x4, R5 ;  /* 0x0000000400007824 */ /* 0x000fe400078e0205 */
[----:B---3--:R-:W-:-:S06]  /*0380*/  FADD R16, R16, 9.9999999747524270788e-07 ;  /* 0x358637bd10107421 */ /* 0x008fcc0000000000 */
[----:B------:R-:W0:Y:S01]  /*0390*/  MUFU.RSQ R16, R16 ;  /* 0x0000001000107308 */ /* 0x000e220000001400 */
[----:B----4-:R-:W-:-:S04]  /*03a0*/  FADD R17, R17, R12 ;  /* 0x0000000c11117221 */ /* 0x010fc80000000000 */
[----:B-----5:R-:W-:-:S04]  /*03b0*/  FADD R17, R17, -R14 ;  /* 0x8000000e11117221 */ /* 0x020fc80000000000 */
[----:B0-----:R-:W-:-:S05]  /*03c0*/  FMUL R16, R16, R17 ;  /* 0x0000001110107220 */ /* 0x001fca0000400000 */
[----:B------:R0:W-:Y:S01]  /*03d0*/  STS [R3], R16 ;  /* 0x0000001003007388 */ /* 0x0001e20000000800 */
[----:B------:R-:W-:Y:S06]  /*03e0*/  BAR.SYNC.DEFER_BLOCKING 0x0 ;  /* 0x0000000000007b1d */ /* 0x000fec0000010000 */
[----:B0-----:R-:W-:Y:S05]  /*03f0*/  @!P0 EXIT ;  /* 0x000000000000894d */ /* 0x001fea0003800000 */
[----:B------:R-:W0:Y:S01]  /*0400*/  LDS R5, [R0] ;  /* 0x0000000000057984 */ /* 0x000e220000000800 */
[----:B------:R-:W1:Y:S01]  /*0410*/  LDC.64 R2, c[0x0][0x230] ;  /* 0x00008c00ff027b82 */ /* 0x000e620000000a00 */
[----:B------:R-:W-:-:S04]  /*0420*/  IMAD R13, R4, 0x4, R13 ;  /* 0x00000004040d7824 */ /* 0x000fc800078e020d */
[----:B-1----:R-:W-:-:S05]  /*0430*/  IMAD.WIDE R2, R13, 0x4, R2 ;  /* 0x000000040d027825 */ /* 0x002fca00078e0202 */
[----:B0-----:R-:W-:Y:S01]  /*0440*/  STG.E desc[UR6][R2.64], R5 ;  /* 0x0000000502007986 */ /* 0x001fe2000c101906 */
[----:B------:R-:W-:Y:S05]  /*0450*/  EXIT ;  /* 0x000000000000794d */ /* 0x000fea0003800000 */
.L_x_0:
[----:B------:R-:W-:-:S00]  /*0460*/  BRA `(.L_x_0) ;  /* 0xfffffffc00fc7947 */ /* 0x000fc0000383ffff */
[----:B------:R-:W-:-:S00]  /*0470*/  NOP ;  /* 0x0000000000007918 */ /* 0x000fc00000000000 */
        /* <DEDUP_REMOVED lines=8> */
.L_x_1:


//--------------------- .nv.global.init           --------------------------
	.section	.nv.global.init,"aw",@progbits
.nv.global.init:
	.type		_$_str,@object
	.size		_$_str,(.L_0 - _$_str)
_$_str:
        /*0000*/ 	.byte	0x5f, 0x5f, 0x43, 0x55, 0x44, 0x41, 0x5f, 0x46, 0x54, 0x5a, 0x00
.L_0:


//--------------------- .nv.shared.triton_poi_fused_native_layer_norm_1 --------------------------
	.section	.nv.shared.triton_poi_fused_native_layer_norm_1,"aw",@nobits
	.sectionflags	@""
	.align	16
	.zero		1024


//--------------------- .nv.constant0.triton_poi_fused_native_layer_norm_1 --------------------------
	.section	.nv.constant0.triton_poi_fused_native_layer_norm_1,"a",@progbits
	.sectionflags	@""
	.align	4
.nv.constant0.triton_poi_fused_native_layer_norm_1:
	.zero		576
